//
// Generated by NVIDIA NVVM Compiler
//
// Compiler Build ID: CL-36424714
// Cuda compilation tools, release 13.0, V13.0.88
// Based on NVVM 20.0.0
//

.version 9.0
.target sm_100
.address_size 64

	// .globl	_Z8f_addmatPfS_S_ii

.visible .entry _Z8f_addmatPfS_S_ii(
	.param .u64 .ptr .align 1 _Z8f_addmatPfS_S_ii_param_0,
	.param .u64 .ptr .align 1 _Z8f_addmatPfS_S_ii_param_1,
	.param .u64 .ptr .align 1 _Z8f_addmatPfS_S_ii_param_2,
	.param .u32 _Z8f_addmatPfS_S_ii_param_3,
	.param .u32 _Z8f_addmatPfS_S_ii_param_4
)
{
	.reg .pred 	%p<3>;
	.reg .b32 	%r<13>;
	.reg .b32 	%f<4>;
	.reg .b64 	%rd<11>;

	ld.param.u64 	%rd4, [_Z8f_addmatPfS_S_ii_param_0];
	ld.param.u64 	%rd5, [_Z8f_addmatPfS_S_ii_param_1];
	ld.param.u64 	%rd6, [_Z8f_addmatPfS_S_ii_param_2];
	ld.param.u32 	%r7, [_Z8f_addmatPfS_S_ii_param_3];
	ld.param.u32 	%r8, [_Z8f_addmatPfS_S_ii_param_4];
	mov.u32 	%r9, %tid.x;
	mov.u32 	%r10, %ctaid.x;
	mov.u32 	%r1, %ntid.x;
	mad.lo.s32 	%r12, %r10, %r1, %r9;
	mul.lo.s32 	%r3, %r8, %r7;
	setp.ge.s32 	%p1, %r12, %r3;
	@%p1 bra 	$L__BB0_3;
	mov.u32 	%r11, %nctaid.x;
	mul.lo.s32 	%r4, %r1, %r11;
	cvta.to.global.u64 	%rd1, %rd4;
	cvta.to.global.u64 	%rd2, %rd5;
	cvta.to.global.u64 	%rd3, %rd6;
$L__BB0_2:
	mul.wide.s32 	%rd7, %r12, 4;
	add.s64 	%rd8, %rd1, %rd7;
	ld.global.f32 	%f1, [%rd8];
	add.s64 	%rd9, %rd2, %rd7;
	ld.global.f32 	%f2, [%rd9];
	add.f32 	%f3, %f1, %f2;
	add.s64 	%rd10, %rd3, %rd7;
	st.global.f32 	[%rd10], %f3;
	add.s32 	%r12, %r12, %r4;
	setp.lt.s32 	%p2, %r12, %r3;
	@%p2 bra 	$L__BB0_2;
$L__BB0_3:
	ret;

}


// ===== COMPILED SASS (sm_100) =====

	.target	sm_100

	.elftype	@"ET_EXEC"


//--------------------- .note.nv.tkinfo           --------------------------
	.section	.note.nv.tkinfo,"",@"SHT_NOTE"
	.sectionflags	@"SHF_NOTE_NV_TKINFO"
	.tkinfo
        /*0018*/ 	.word	0x00000002
        /*0030*/ 	.string	""
        /*0030*/ 	.string	"ptxas"
        /*0030*/ 	.string	"Cuda compilation tools, release 13.0, V13.0.88"
        /*0030*/ 	.string	"Build cuda_13.0.r13.0/compiler.36424714_0"
        /*0030*/ 	.string	"-arch sm_100 -m 64 "



//--------------------- .note.nv.cuinfo           --------------------------
	.section	.note.nv.cuinfo,"",@"SHT_NOTE"
	.sectionflags	@"SHF_NOTE_NV_CUINFO"
        /*0018*/ 	.short	0x0002
        /*001a*/ 	.short	0x0064
        /*001c*/ 	.short	0x0082
	.zero		2


//--------------------- .nv.info                  --------------------------
	.section	.nv.info,"",@"SHT_CUDA_INFO"
	.align	4


	//----- nvinfo : EIATTR_REGCOUNT
	.align		4
        /*0000*/ 	.byte	0x04, 0x2f
        /*0002*/ 	.short	(.L_1 - .L_0)
	.align		4
.L_0:
        /*0004*/ 	.word	index@(_Z8f_addmatPfS_S_ii)
        /*0008*/ 	.word	0x00000014


	//----- nvinfo : EIATTR_FRAME_SIZE
	.align		4
.L_1:
        /*000c*/ 	.byte	0x04, 0x11
        /*000e*/ 	.short	(.L_3 - .L_2)
	.align		4
.L_2:
        /*0010*/ 	.word	index@(_Z8f_addmatPfS_S_ii)
        /*0014*/ 	.word	0x00000000


	//----- nvinfo : EIATTR_MIN_STACK_SIZE
	.align		4
.L_3:
        /*0018*/ 	.byte	0x04, 0x12
        /*001a*/ 	.short	(.L_5 - .L_4)
	.align		4
.L_4:
        /*001c*/ 	.word	index@(_Z8f_addmatPfS_S_ii)
        /*0020*/ 	.word	0x00000000
.L_5:


//--------------------- .nv.compat                --------------------------
	.section	.nv.compat,"",@"SHT_CUDA_COMPAT_INFO"
	.align	4
        /*0000*/ 	.byte	0x02, 0x09, 0x00, 0x00, 0x02, 0x02, 0x01, 0x00, 0x02, 0x05, 0x05, 0x00, 0x03, 0x07, 0x01, 0x01
        /*0010*/ 	.byte	0x02, 0x03, 0x00, 0x00, 0x02, 0x06, 0x01, 0x00, 0x04, 0x0b, 0x08, 0x00, 0x09, 0x00, 0x00, 0x00
        /*0020*/ 	.byte	0x00, 0x00, 0x00, 0x00


//--------------------- .nv.info._Z8f_addmatPfS_S_ii --------------------------
	.section	.nv.info._Z8f_addmatPfS_S_ii,"",@"SHT_CUDA_INFO"
	.sectionflags	@""
	.align	4


	//----- nvinfo : EIATTR_CUDA_API_VERSION
	.align		4
        /*0000*/ 	.byte	0x04, 0x37
        /*0002*/ 	.short	(.L_7 - .L_6)
.L_6:
        /*0004*/ 	.word	0x00000082


	//----- nvinfo : EIATTR_KPARAM_INFO
	.align		4
.L_7:
        /*0008*/ 	.byte	0x04, 0x17
        /*000a*/ 	.short	(.L_9 - .L_8)
.L_8:
        /*000c*/ 	.word	0x00000000
        /*0010*/ 	.short	0x0004
        /*0012*/ 	.short	0x001c
        /*0014*/ 	.byte	0x00, 0xf0, 0x11, 0x00


	//----- nvinfo : EIATTR_KPARAM_INFO
	.align		4
.L_9:
        /*0018*/ 	.byte	0x04, 0x17
        /*001a*/ 	.short	(.L_11 - .L_10)
.L_10:
        /*001c*/ 	.word	0x00000000
        /*0020*/ 	.short	0x0003
        /*0022*/ 	.short	0x0018
        /*0024*/ 	.byte	0x00, 0xf0, 0x11, 0x00


	//----- nvinfo : EIATTR_KPARAM_INFO
	.align		4
.L_11:
        /*0028*/ 	.byte	0x04, 0x17
        /*002a*/ 	.short	(.L_13 - .L_12)
.L_12:
        /*002c*/ 	.word	0x00000000
        /*0030*/ 	.short	0x0002
        /*0032*/ 	.short	0x0010
        /*0034*/ 	.byte	0x00, 0xf5, 0x21, 0x00


	//----- nvinfo : EIATTR_KPARAM_INFO
	.align		4
.L_13:
        /*0038*/ 	.byte	0x04, 0x17
        /*003a*/ 	.short	(.L_15 - .L_14)
.L_14:
        /*003c*/ 	.word	0x00000000
        /*0040*/ 	.short	0x0001
        /*0042*/ 	.short	0x0008
        /*0044*/ 	.byte	0x00, 0xf5, 0x21, 0x00


	//----- nvinfo : EIATTR_KPARAM_INFO
	.align		4
.L_15:
        /*0048*/ 	.byte	0x04, 0x17
        /*004a*/ 	.short	(.L_17 - .L_16)
.L_16:
        /*004c*/ 	.word	0x00000000
        /*0050*/ 	.short	0x0000
        /*0052*/ 	.short	0x0000
        /*0054*/ 	.byte	0x00, 0xf5, 0x21, 0x00


	//----- nvinfo : EIATTR_SPARSE_MMA_MASK
	.align		4
.L_17:
        /*0058*/ 	.byte	0x03, 0x50
        /*005a*/ 	.short	0x0000


	//----- nvinfo : EIATTR_MAXREG_COUNT
	.align		4
        /*005c*/ 	.byte	0x03, 0x1b
        /*005e*/ 	.short	0x00ff


	//----- nvinfo : EIATTR_MERCURY_ISA_VERSION
	.align		4
        /*0060*/ 	.byte	0x03, 0x5f
        /*0062*/ 	.short	0x0101


	//----- nvinfo : EIATTR_VRC_CTA_INIT_COUNT
	.align		4
        /*0064*/ 	.byte	0x02, 0x4a
	.zero		1
	.zero		1


	//----- nvinfo : EIATTR_EXIT_INSTR_OFFSETS
	.align		4
        /*0068*/ 	.byte	0x04, 0x1c
        /*006a*/ 	.short	(.L_19 - .L_18)


	//   ....[0]....
.L_18:
        /*006c*/ 	.word	0x00000080


	//   ....[1]....
        /*0070*/ 	.word	0x00000190


	//----- nvinfo : EIATTR_CRS_STACK_SIZE
	.align		4
.L_19:
        /*0074*/ 	.byte	0x04, 0x1e
        /*0076*/ 	.short	(.L_21 - .L_20)
.L_20:
        /*0078*/ 	.word	0x00000000


	//----- nvinfo : EIATTR_CBANK_PARAM_SIZE
	.align		4
.L_21:
        /*007c*/ 	.byte	0x03, 0x19
        /*007e*/ 	.short	0x0020


	//----- nvinfo : EIATTR_PARAM_CBANK
	.align		4
        /*0080*/ 	.byte	0x04, 0x0a
        /*0082*/ 	.short	(.L_23 - .L_22)
	.align		4
.L_22:
        /*0084*/ 	.word	index@(.nv.constant0._Z8f_addmatPfS_S_ii)
        /*0088*/ 	.short	0x0380
        /*008a*/ 	.short	0x0020


	//----- nvinfo : EIATTR_SW_WAR
	.align		4
.L_23:
        /*008c*/ 	.byte	0x04, 0x36
        /*008e*/ 	.short	(.L_25 - .L_24)
.L_24:
        /*0090*/ 	.word	0x00000008
.L_25:


//--------------------- .nv.callgraph             --------------------------
	.section	.nv.callgraph,"",@"SHT_CUDA_CALLGRAPH"
	.align	4
	.sectionentsize	8
	.align		4
        /*0000*/ 	.word	0x00000000
	.align		4
        /*0004*/ 	.word	0xffffffff
	.align		4
        /*0008*/ 	.word	0x00000000
	.align		4
        /*000c*/ 	.word	0xfffffffe
	.align		4
        /*0010*/ 	.word	0x00000000
	.align		4
        /*0014*/ 	.word	0xfffffffd
	.align		4
        /*0018*/ 	.word	0x00000000
	.align		4
        /*001c*/ 	.word	0xfffffffc


//--------------------- .text._Z8f_addmatPfS_S_ii --------------------------
	.section	.text._Z8f_addmatPfS_S_ii,"ax",@progbits
	.align	128
        .global         _Z8f_addmatPfS_S_ii
        .type           _Z8f_addmatPfS_S_ii,@function
        .size           _Z8f_addmatPfS_S_ii,(.L_x_2 - _Z8f_addmatPfS_S_ii)
        .other          _Z8f_addmatPfS_S_ii,@"STO_CUDA_ENTRY STV_DEFAULT"
_Z8f_addmatPfS_S_ii:
.text._Z8f_addmatPfS_S_ii:
[----:B------:R-:W-:Y:S01]  /*0000*/  LDC R1, c[0x0][0x37c] ;  /* 0x0000df00ff017b82 */ /* 0x000fe20000000800 */
[----:B------:R-:W0:Y:S07]  /*0010*/  S2R R0, SR_TID.X ;  /* 0x0000000000007919 */ /* 0x000e2e0000002100 */
[----:B------:R-:W0:Y:S01]  /*0020*/  S2UR UR6, SR_CTAID.X ;  /* 0x00000000000679c3 */ /* 0x000e220000002500 */
[----:B------:R-:W1:Y:S07]  /*0030*/  LDCU.64 UR4, c[0x0][0x398] ;  /* 0x00007300ff0477ac */ /* 0x000e6e0008000a00 */
[----:B------:R-:W0:Y:S01]  /*0040*/  LDC R15, c[0x0][0x360] ;  /* 0x0000d800ff0f7b82 */ /* 0x000e220000000800 */
[----:B-1----:R-:W-:Y:S01]  /*0050*/  UIMAD UR4, UR5, UR4, URZ ;  /* 0x00000004050472a4 */ /* 0x002fe2000f8e02ff */
[----:B0-----:R-:W-:-:S05]  /*0060*/  IMAD R0, R15, UR6, R0 ;  /* 0x000000060f007c24 */ /* 0x001fca000f8e0200 */
[----:B------:R-:W-:-:S13]  /*0070*/  ISETP.GE.AND P0, PT, R0, UR4, PT ;  /* 0x0000000400007c0c */ /* 0x000fda000bf06270 */
[----:B------:R-:W-:Y:S05]  /*0080*/  @P0 EXIT ;  /* 0x000000000000094d */ /* 0x000fea0003800000 */
[----:B------:R-:W0:Y:S01]  /*0090*/  LDC.64 R12, c[0x0][0x390] ;  /* 0x0000e400ff0c7b82 */ /* 0x000e220000000a00 */
[----:B------:R-:W1:Y:S01]  /*00a0*/  LDCU UR5, c[0x0][0x370] ;  /* 0x00006e00ff0577ac */ /* 0x000e620008000800 */
[----:B------:R-:W2:Y:S06]  /*00b0*/  LDCU.64 UR6, c[0x0][0x358] ;  /* 0x00006b00ff0677ac */ /* 0x000eac0008000a00 */
[----:B------:R-:W3:Y:S08]  /*00c0*/  LDC.64 R8, c[0x0][0x380] ;  /* 0x0000e000ff087b82 */ /* 0x000ef00000000a00 */
[----:B------:R-:W4:Y:S01]  /*00d0*/  LDC.64 R10, c[0x0][0x388] ;  /* 0x0000e200ff0a7b82 */ /* 0x000f220000000a00 */
[----:B-1----:R-:W-:-:S07]  /*00e0*/  IMAD R15, R15, UR5, RZ ;  /* 0x000000050f0f7c24 */ /* 0x002fce000f8e02ff */
.L_x_0:
[----:B---3--:R-:W-:-:S04]  /*00f0*/  IMAD.WIDE R2, R0, 0x4, R8 ;  /* 0x0000000400027825 */ /* 0x008fc800078e0208 */
[C---:B----4-:R-:W-:Y:S02]  /*0100*/  IMAD.WIDE R4, R0.reuse, 0x4, R10 ;  /* 0x0000000400047825 */ /* 0x050fe400078e020a */
[----:B--2---:R-:W2:Y:S04]  /*0110*/  LDG.E R2, desc[UR6][R2.64] ;  /* 0x0000000602027981 */ /* 0x004ea8000c1e1900 */
[----:B------:R-:W2:Y:S01]  /*0120*/  LDG.E R5, desc[UR6][R4.64] ;  /* 0x0000000604057981 */ /* 0x000ea2000c1e1900 */
[----:B01----:R-:W-:Y:S01]  /*0130*/  IMAD.WIDE R6, R0, 0x4, R12 ;  /* 0x0000000400067825 */ /* 0x003fe200078e020c */
[----:B------:R-:W-:-:S04]  /*0140*/  IADD3 R0, PT, PT, R15, R0, RZ ;  /* 0x000000000f007210 */ /* 0x000fc80007ffe0ff */
[----:B------:R-:W-:Y:S01]  /*0150*/  ISETP.GE.AND P0, PT, R0, UR4, PT ;  /* 0x0000000400007c0c */ /* 0x000fe2000bf06270 */
[----:B--2---:R-:W-:-:S05]  /*0160*/  FADD R17, R2, R5 ;  /* 0x0000000502117221 */ /* 0x004fca0000000000 */
[----:B------:R1:W-:Y:S07]  /*0170*/  STG.E desc[UR6][R6.64], R17 ;  /* 0x0000001106007986 */ /* 0x0003ee000c101906 */
[----:B------:R-:W-:Y:S05]  /*0180*/  @!P0 BRA `(.L_x_0) ;  /* 0xfffffffc00d88947 */ /* 0x000fea000383ffff */
[----:B------:R-:W-:Y:S05]  /*0190*/  EXIT ;  /* 0x000000000000794d */ /* 0x000fea0003800000 */
.L_x_1:
[----:B------:R-:W-:-:S00]  /*01a0*/  BRA `(.L_x_1) ;  /* 0xfffffffc00fc7947 */ /* 0x000fc0000383ffff */
[----:B------:R-:W-:-:S00]  /*01b0*/  NOP ;  /* 0x0000000000007918 */ /* 0x000fc00000000000 */
        /* <DEDUP_REMOVED lines=12> */
.L_x_2:


//--------------------- .nv.shared.reserved.0     --------------------------
	.section	.nv.shared.reserved.0,"aw",@nobits
	.weak		__nv_reservedSMEM_offset_0_alias
	.size		__nv_reservedSMEM_offset_0_alias, 0, 64
	.other		__nv_reservedSMEM_offset_0_alias,@"STO_CUDA_RESERVED_SHARED STV_DEFAULT"
__nv_reservedSMEM_offset_0_alias:
	.zero		0
	.zero		64


//--------------------- .nv.constant0._Z8f_addmatPfS_S_ii --------------------------
	.section	.nv.constant0._Z8f_addmatPfS_S_ii,"a",@progbits
	.sectionflags	@""
	.align	4
.nv.constant0._Z8f_addmatPfS_S_ii:
	.zero		928


//--------------------- SYMBOLS --------------------------

	.type		.nv.reservedSmem.offset0,@object
	.size		.nv.reservedSmem.offset0,0x4
